	.headerflags	@"EF_CUDA_TEXMODE_UNIFIED EF_CUDA_64BIT_ADDRESS EF_CUDA_ACCELERATORS EF_CUDA_SM90 EF_CUDA_VIRTUAL_SM(EF_CUDA_SM90)"
	.elftype	@"ET_EXEC"


//--------------------- .nv.info                  --------------------------
	.section	.nv.info,"",@"SHT_CUDA_INFO"
	.align	4


	//----- nvinfo : EIATTR_REGCOUNT
	.align		4
        /*0000*/ 	.byte	0x04, 0x2f
        /*0002*/ 	.short	(.L_3 - .L_2)
	.align		4
.L_2:
        /*0004*/ 	.word	index@(triton_poi_fused__native_batch_norm_legit_no_training_clone_relu_1)
        /*0008*/ 	.word	0x0000001e


	//----- nvinfo : EIATTR_MIN_STACK_SIZE
	.align		4
.L_3:
        /*000c*/ 	.byte	0x04, 0x12
        /*000e*/ 	.short	(.L_5 - .L_4)
	.align		4
.L_4:
        /*0010*/ 	.word	index@(triton_poi_fused__native_batch_norm_legit_no_training_clone_relu_1)
        /*0014*/ 	.word	0x00000000


	//----- nvinfo : EIATTR_FRAME_SIZE
	.align		4
.L_5:
        /*0018*/ 	.byte	0x04, 0x11
        /*001a*/ 	.short	(.L_7 - .L_6)
	.align		4
.L_6:
        /*001c*/ 	.word	index@(triton_poi_fused__native_batch_norm_legit_no_training_clone_relu_1)
        /*0020*/ 	.word	0x00000000


	//----- nvinfo : EIATTR_MIN_STACK_SIZE
	.align		4
.L_7:
        /*0024*/ 	.byte	0x04, 0x12
        /*0026*/ 	.short	(.L_9 - .L_8)
	.align		4
.L_8:
        /*0028*/ 	.word	index@(triton_poi_fused__native_batch_norm_legit_no_training_clone_relu_1)
        /*002c*/ 	.word	0x00000000
.L_9:


//--------------------- .nv.info.triton_poi_fused__native_batch_norm_legit_no_training_clone_relu_1 --------------------------
	.section	.nv.info.triton_poi_fused__native_batch_norm_legit_no_training_clone_relu_1,"",@"SHT_CUDA_INFO"
	.sectionflags	@""
	.align	4


	//----- nvinfo : EIATTR_CUDA_API_VERSION
	.align		4
        /*0000*/ 	.byte	0x04, 0x37
        /*0002*/ 	.short	(.L_11 - .L_10)
.L_10:
        /*0004*/ 	.word	0x0000007c


	//----- nvinfo : EIATTR_KPARAM_INFO
	.align		4
.L_11:
        /*0008*/ 	.byte	0x04, 0x17
        /*000a*/ 	.short	(.L_13 - .L_12)
.L_12:
        /*000c*/ 	.word	0x00000000
        /*0010*/ 	.short	0x0006
        /*0012*/ 	.short	0x0030
        /*0014*/ 	.byte	0x00, 0xf0, 0x11, 0x00


	//----- nvinfo : EIATTR_KPARAM_INFO
	.align		4
.L_13:
        /*0018*/ 	.byte	0x04, 0x17
        /*001a*/ 	.short	(.L_15 - .L_14)
.L_14:
        /*001c*/ 	.word	0x00000000
        /*0020*/ 	.short	0x0005
        /*0022*/ 	.short	0x0028
        /*0024*/ 	.byte	0x00, 0xf4, 0x21, 0x00


	//----- nvinfo : EIATTR_KPARAM_INFO
	.align		4
.L_15:
        /*0028*/ 	.byte	0x04, 0x17
        /*002a*/ 	.short	(.L_17 - .L_16)
.L_16:
        /*002c*/ 	.word	0x00000000
        /*0030*/ 	.short	0x0004
        /*0032*/ 	.short	0x0020
        /*0034*/ 	.byte	0x00, 0xf4, 0x21, 0x00


	//----- nvinfo : EIATTR_KPARAM_INFO
	.align		4
.L_17:
        /*0038*/ 	.byte	0x04, 0x17
        /*003a*/ 	.short	(.L_19 - .L_18)
.L_18:
        /*003c*/ 	.word	0x00000000
        /*0040*/ 	.short	0x0003
        /*0042*/ 	.short	0x0018
        /*0044*/ 	.byte	0x00, 0xf4, 0x21, 0x00


	//----- nvinfo : EIATTR_KPARAM_INFO
	.align		4
.L_19:
        /*0048*/ 	.byte	0x04, 0x17
        /*004a*/ 	.short	(.L_21 - .L_20)
.L_20:
        /*004c*/ 	.word	0x00000000
        /*0050*/ 	.short	0x0002
        /*0052*/ 	.short	0x0010
        /*0054*/ 	.byte	0x00, 0xf4, 0x21, 0x00


	//----- nvinfo : EIATTR_KPARAM_INFO
	.align		4
.L_21:
        /*0058*/ 	.byte	0x04, 0x17
        /*005a*/ 	.short	(.L_23 - .L_22)
.L_22:
        /*005c*/ 	.word	0x00000000
        /*0060*/ 	.short	0x0001
        /*0062*/ 	.short	0x0008
        /*0064*/ 	.byte	0x00, 0xf4, 0x21, 0x00


	//----- nvinfo : EIATTR_KPARAM_INFO
	.align		4
.L_23:
        /*0068*/ 	.byte	0x04, 0x17
        /*006a*/ 	.short	(.L_25 - .L_24)
.L_24:
        /*006c*/ 	.word	0x00000000
        /*0070*/ 	.short	0x0000
        /*0072*/ 	.short	0x0000
        /*0074*/ 	.byte	0x00, 0xf4, 0x21, 0x00


	//----- nvinfo : EIATTR_SPARSE_MMA_MASK
	.align		4
.L_25:
        /*0078*/ 	.byte	0x03, 0x50
        /*007a*/ 	.short	0x0000


	//----- nvinfo : EIATTR_MAXREG_COUNT
	.align		4
        /*007c*/ 	.byte	0x03, 0x1b
        /*007e*/ 	.short	0x00ff


	//----- nvinfo : EIATTR_EXIT_INSTR_OFFSETS
	.align		4
        /*0080*/ 	.byte	0x04, 0x1c
        /*0082*/ 	.short	(.L_27 - .L_26)


	//   ....[0]....
.L_26:
        /*0084*/ 	.word	0x000006c0


	//   ....[1]....
        /*0088*/ 	.word	0x000006e0


	//----- nvinfo : EIATTR_REQNTID
	.align		4
.L_27:
        /*008c*/ 	.byte	0x04, 0x10
        /*008e*/ 	.short	(.L_29 - .L_28)
.L_28:
        /*0090*/ 	.word	0x00000080
        /*0094*/ 	.word	0x00000001
        /*0098*/ 	.word	0x00000001


	//----- nvinfo : EIATTR_CBANK_PARAM_SIZE
	.align		4
.L_29:
        /*009c*/ 	.byte	0x03, 0x19
        /*009e*/ 	.short	0x0034


	//----- nvinfo : EIATTR_PARAM_CBANK
	.align		4
        /*00a0*/ 	.byte	0x04, 0x0a
        /*00a2*/ 	.short	(.L_31 - .L_30)
	.align		4
.L_30:
        /*00a4*/ 	.word	index@(.nv.constant0.triton_poi_fused__native_batch_norm_legit_no_training_clone_relu_1)
        /*00a8*/ 	.short	0x0210
        /*00aa*/ 	.short	0x0034


	//----- nvinfo : EIATTR_SW_WAR
	.align		4
.L_31:
        /*00ac*/ 	.byte	0x04, 0x36
        /*00ae*/ 	.short	(.L_33 - .L_32)
.L_32:
        /*00b0*/ 	.word	0x00000008
.L_33:


//--------------------- .nv.callgraph             --------------------------
	.section	.nv.callgraph,"",@"SHT_CUDA_CALLGRAPH"
	.align	4
	.sectionentsize	8
	.align		4
        /*0000*/ 	.word	0x00000000
	.align		4
        /*0004*/ 	.word	0xffffffff
	.align		4
        /*0008*/ 	.word	0x00000000
	.align		4
        /*000c*/ 	.word	0xfffffffe
	.align		4
        /*0010*/ 	.word	0x00000000
	.align		4
        /*0014*/ 	.word	0xfffffffd
	.align		4
        /*0018*/ 	.word	0x00000000
	.align		4
        /*001c*/ 	.word	0xfffffffc


//--------------------- .nv.constant4             --------------------------
	.section	.nv.constant4,"a",@progbits
	.align	8
	.align		8
.nv.constant4:
        /*0000*/ 	.dword	_$_str
	.align		8
        /*0008*/ 	.dword	_$_str_$_2


//--------------------- .text.triton_poi_fused__native_batch_norm_legit_no_training_clone_relu_1 --------------------------
	.section	.text.triton_poi_fused__native_batch_norm_legit_no_training_clone_relu_1,"ax",@progbits
	.align	128
        .global         triton_poi_fused__native_batch_norm_legit_no_training_clone_relu_1
        .type           triton_poi_fused__native_batch_norm_legit_no_training_clone_relu_1,@function
        .size           triton_poi_fused__native_batch_norm_legit_no_training_clone_relu_1,(.L_x_1 - triton_poi_fused__native_batch_norm_legit_no_training_clone_relu_1)
        .other          triton_poi_fused__native_batch_norm_legit_no_training_clone_relu_1,@"STO_CUDA_ENTRY STV_DEFAULT"
triton_poi_fused__native_batch_norm_legit_no_training_clone_relu_1:
.text.triton_poi_fused__native_batch_norm_legit_no_training_clone_relu_1:
[----:B------:R-:W0:Y:S01]  /*0000*/  LDC R1, c[0x0][0x28] ;  /* 0x00000a00ff017b82 */ /* 0x000e220000000800 */
[----:B------:R-:W1:Y:S07]  /*0010*/  S2R R0, SR_TID.X ;  /* 0x0000000000007919 */ /* 0x000e6e0000002100 */
[----:B------:R-:W2:Y:S01]  /*0020*/  LDC.64 R4, c[0x0][0x220] ;  /* 0x00008800ff047b82 */ /* 0x000ea20000000a00 */
[----:B------:R-:W-:Y:S01]  /*0030*/  CS2R R20, SRZ ;  /* 0x0000000000147805 */ /* 0x000fe2000001ff00 */
[----:B------:R-:W-:Y:S01]  /*0040*/  ULDC.64 UR4, c[0x0][0x208] ;  /* 0x0000820000047ab9 */ /* 0x000fe20000000a00 */
[----:B------:R-:W3:Y:S01]  /*0050*/  S2R R3, SR_CTAID.X ;  /* 0x0000000000037919 */ /* 0x000ee20000002500 */
[----:B-1----:R-:W-:-:S04]  /*0060*/  SHF.L.U32 R0, R0, 0x1, RZ ;  /* 0x0000000100007819 */ /* 0x002fc800000006ff */
[----:B------:R-:W-:-:S04]  /*0070*/  LOP3.LUT R0, R0, 0xfe, RZ, 0xc0, !PT ;  /* 0x000000fe00007812 */ /* 0x000fc800078ec0ff */
[----:B---3--:R-:W-:-:S04]  /*0080*/  LEA R16, R3, R0, 0x8 ;  /* 0x0000000003107211 */ /* 0x008fc800078e40ff */
[----:B------:R-:W-:Y:S01]  /*0090*/  IADD3 R3, R16, 0x1, RZ ;  /* 0x0000000110037810 */ /* 0x000fe20007ffe0ff */
[C---:B------:R-:W-:Y:S01]  /*00a0*/  IMAD.HI R2, R16.reuse, 0x1948b0fd, RZ ;  /* 0x1948b0fd10027827 */ /* 0x040fe200078e02ff */
[----:B------:R-:W-:-:S03]  /*00b0*/  ISETP.GE.AND P0, PT, R16, 0x510, PT ;  /* 0x000005101000780c */ /* 0x000fc60003f06270 */
[----:B------:R-:W-:Y:S01]  /*00c0*/  IMAD.HI R0, R3, 0x1948b0fd, RZ ;  /* 0x1948b0fd03007827 */ /* 0x000fe200078e02ff */
[----:B------:R-:W-:-:S04]  /*00d0*/  SHF.R.U32.HI R7, RZ, 0x1f, R2 ;  /* 0x0000001fff077819 */ /* 0x000fc80000011602 */
[----:B------:R-:W-:Y:S02]  /*00e0*/  LEA.HI.SX32 R2, R2, R7, 0x1d ;  /* 0x0000000702027211 */ /* 0x000fe400078feaff */
[----:B------:R-:W-:Y:S02]  /*00f0*/  SHF.R.U32.HI R7, RZ, 0x1f, R0 ;  /* 0x0000001fff077819 */ /* 0x000fe40000011600 */
[----:B------:R-:W-:Y:S02]  /*0100*/  LEA.HI R6, R2, R2, RZ, 0x2 ;  /* 0x0000000202067211 */ /* 0x000fe400078f10ff */
[----:B------:R-:W-:Y:S02]  /*0110*/  LEA.HI.SX32 R0, R0, R7, 0x1d ;  /* 0x0000000700007211 */ /* 0x000fe400078feaff */
[----:B------:R-:W-:Y:S02]  /*0120*/  LOP3.LUT R25, R6, 0xfffffffc, RZ, 0xc0, !PT ;  /* 0xfffffffc06197812 */ /* 0x000fe400078ec0ff */
[----:B------:R-:W-:-:S02]  /*0130*/  LEA.HI R6, R0, R0, RZ, 0x2 ;  /* 0x0000000000067211 */ /* 0x000fc400078f10ff */
[----:B------:R-:W-:Y:S02]  /*0140*/  IADD3 R25, R2, -R25, RZ ;  /* 0x8000001902197210 */ /* 0x000fe40007ffe0ff */
[----:B------:R-:W-:-:S03]  /*0150*/  LOP3.LUT R23, R6, 0xfffffffc, RZ, 0xc0, !PT ;  /* 0xfffffffc06177812 */ /* 0x000fc600078ec0ff */
[----:B--2---:R-:W-:Y:S01]  /*0160*/  IMAD.WIDE R8, R25, 0x4, R4 ;  /* 0x0000000419087825 */ /* 0x004fe200078e0204 */
[----:B------:R-:W-:-:S04]  /*0170*/  IADD3 R23, R0, -R23, RZ ;  /* 0x8000001700177210 */ /* 0x000fc80007ffe0ff */
[----:B------:R1:W2:Y:S01]  /*0180*/  @!P0 LDG.E.EL R21, desc[UR4][R8.64] ;  /* 0x0000000408158981 */ /* 0x0002a2000c2e1900 */
[----:B------:R-:W-:-:S04]  /*0190*/  IMAD.WIDE R4, R23, 0x4, R4 ;  /* 0x0000000417047825 */ /* 0x000fc800078e0204 */
[----:B------:R-:W-:Y:S01]  /*01a0*/  IMAD.HI R6, R16, 0x38e38e39, RZ ;  /* 0x38e38e3910067827 */ /* 0x000fe200078e02ff */
[----:B------:R3:W4:Y:S04]  /*01b0*/  @!P0 LDG.E.EL R20, desc[UR4][R4.64] ;  /* 0x0000000404148981 */ /* 0x000728000c2e1900 */
[----:B------:R-:W-:Y:S01]  /*01c0*/  SHF.R.S32.HI R7, RZ, 0x1, R6 ;  /* 0x00000001ff077819 */ /* 0x000fe20000011406 */
[----:B------:R-:W-:Y:S01]  /*01d0*/  IMAD.HI R10, R3, 0x38e38e39, RZ ;  /* 0x38e38e39030a7827 */ /* 0x000fe200078e02ff */
[----:B-1----:R-:W1:Y:S02]  /*01e0*/  LDC.64 R8, c[0x0][0x210] ;  /* 0x00008400ff087b82 */ /* 0x002e640000000a00 */
[----:B------:R-:W-:Y:S02]  /*01f0*/  LEA.HI R7, R6, R7, RZ, 0x1 ;  /* 0x0000000706077211 */ /* 0x000fe400078f08ff */
[----:B------:R-:W-:-:S03]  /*0200*/  SHF.R.S32.HI R11, RZ, 0x1, R10 ;  /* 0x00000001ff0b7819 */ /* 0x000fc6000001140a */
[----:B------:R-:W-:Y:S01]  /*0210*/  IMAD.HI R12, R7, 0x38e38e39, RZ ;  /* 0x38e38e39070c7827 */ /* 0x000fe200078e02ff */
[----:B------:R-:W-:-:S04]  /*0220*/  LEA.HI R6, R10, R11, RZ, 0x1 ;  /* 0x0000000b0a067211 */ /* 0x000fc800078f08ff */
[----:B------:R-:W-:Y:S01]  /*0230*/  SHF.R.S32.HI R11, RZ, 0x1, R12 ;  /* 0x00000001ff0b7819 */ /* 0x000fe2000001140c */
[----:B------:R-:W-:Y:S02]  /*0240*/  IMAD R3, R6, -0x9, R3 ;  /* 0xfffffff706037824 */ /* 0x000fe400078e0203 */
[----:B---3--:R-:W-:Y:S01]  /*0250*/  IMAD R5, R7, -0x9, R16 ;  /* 0xfffffff707057824 */ /* 0x008fe200078e0210 */
[----:B------:R-:W-:Y:S01]  /*0260*/  LEA.HI R10, R12, R11, RZ, 0x1 ;  /* 0x0000000b0c0a7211 */ /* 0x000fe200078f08ff */
[----:B------:R-:W-:Y:S01]  /*0270*/  IMAD.HI R14, R6, 0x38e38e39, RZ ;  /* 0x38e38e39060e7827 */ /* 0x000fe200078e02ff */
[----:B------:R-:W3:Y:S03]  /*0280*/  LDC.64 R12, c[0x0][0x218] ;  /* 0x00008600ff0c7b82 */ /* 0x000ee60000000a00 */
[----:B------:R-:W-:Y:S02]  /*0290*/  IMAD R15, R2, 0x64, R5 ;  /* 0x00000064020f7824 */ /* 0x000fe400078e0205 */
[----:B------:R-:W-:Y:S01]  /*02a0*/  IMAD R0, R0, 0x64, R3 ;  /* 0x0000006400007824 */ /* 0x000fe200078e0203 */
[----:B------:R-:W-:-:S02]  /*02b0*/  SHF.R.S32.HI R11, RZ, 0x1, R14 ;  /* 0x00000001ff0b7819 */ /* 0x000fc4000001140e */
[----:B------:R-:W5:Y:S02]  /*02c0*/  LDC.64 R2, c[0x0][0x228] ;  /* 0x00008a00ff027b82 */ /* 0x000f640000000a00 */
[----:B------:R-:W-:-:S06]  /*02d0*/  LEA.HI R11, R14, R11, RZ, 0x1 ;  /* 0x0000000b0e0b7211 */ /* 0x000fcc00078f08ff */
[----:B------:R-:W5:Y:S01]  /*02e0*/  LDC.64 R4, c[0x0][0x230] ;  /* 0x00008c00ff047b82 */ /* 0x000f620000000a00 */
[----:B------:R-:W-:Y:S01]  /*02f0*/  IADD3 R15, R15, 0xb, RZ ;  /* 0x0000000b0f0f7810 */ /* 0x000fe20007ffe0ff */
[----:B------:R-:W-:Y:S01]  /*0300*/  IMAD R10, R10, -0x9, R7 ;  /* 0xfffffff70a0a7824 */ /* 0x000fe200078e0207 */
[----:B------:R-:W-:Y:S01]  /*0310*/  IADD3 R0, R0, 0xb, RZ ;  /* 0x0000000b00007810 */ /* 0x000fe20007ffe0ff */
[----:B------:R-:W-:Y:S02]  /*0320*/  IMAD R11, R11, -0x9, R6 ;  /* 0xfffffff70b0b7824 */ /* 0x000fe400078e0206 */
[----:B------:R-:W-:Y:S01]  /*0330*/  IMAD R7, R10, 0xa, R15 ;  /* 0x0000000a0a077824 */ /* 0x000fe200078e020f */
[----:B------:R-:W-:Y:S01]  /*0340*/  HFMA2.MMA R17, -RZ, RZ, 0, 0 ;  /* 0x00000000ff117435 */ /* 0x000fe200000001ff */
[----:B------:R-:W-:Y:S02]  /*0350*/  IMAD R11, R11, 0xa, R0 ;  /* 0x0000000a0b0b7824 */ /* 0x000fe400078e0200 */
[----:B-1----:R-:W-:Y:S01]  /*0360*/  IMAD.WIDE R6, R7, 0x4, R8 ;  /* 0x0000000407067825 */ /* 0x002fe200078e0208 */
[----:B------:R-:W-:-:S02]  /*0370*/  CS2R R18, SRZ ;  /* 0x0000000000127805 */ /* 0x000fc4000001ff00 */
[----:B------:R-:W-:Y:S01]  /*0380*/  MOV R0, RZ ;  /* 0x000000ff00007202 */ /* 0x000fe20000000f00 */
[----:B------:R-:W-:Y:S01]  /*0390*/  IMAD.WIDE R8, R11, 0x4, R8 ;  /* 0x000000040b087825 */ /* 0x000fe200078e0208 */
[----:B------:R-:W-:Y:S02]  /*03a0*/  HFMA2.MMA R27, -RZ, RZ, 0, 0 ;  /* 0x00000000ff1b7435 */ /* 0x000fe400000001ff */
[----:B------:R1:W4:Y:S01]  /*03b0*/  @!P0 LDG.E R17, desc[UR4][R6.64] ;  /* 0x0000000406118981 */ /* 0x000322000c1e1900 */
[----:B---3--:R-:W-:-:S03]  /*03c0*/  IMAD.WIDE R10, R25, 0x4, R12 ;  /* 0x00000004190a7825 */ /* 0x008fc600078e020c */
[----:B------:R-:W3:Y:S01]  /*03d0*/  @!P0 LDG.E R19, desc[UR4][R8.64] ;  /* 0x0000000408138981 */ /* 0x000ee2000c1e1900 */
[----:B------:R-:W-:-:S03]  /*03e0*/  IMAD.WIDE R12, R23, 0x4, R12 ;  /* 0x00000004170c7825 */ /* 0x000fc600078e020c */
[----:B------:R-:W3:Y:S01]  /*03f0*/  @!P0 LDG.E.EL R0, desc[UR4][R10.64] ;  /* 0x000000040a008981 */ /* 0x000ee2000c2e1900 */
[C---:B-----5:R-:W-:Y:S01]  /*0400*/  IMAD.WIDE R14, R25.reuse, 0x4, R2 ;  /* 0x00000004190e7825 */ /* 0x060fe200078e0202 */
[----:B-1----:R-:W-:Y:S02]  /*0410*/  MOV R6, RZ ;  /* 0x000000ff00067202 */ /* 0x002fe40000000f00 */
[----:B------:R-:W5:Y:S01]  /*0420*/  @!P0 LDG.E.EL R18, desc[UR4][R12.64] ;  /* 0x000000040c128981 */ /* 0x000f62000c2e1900 */
[----:B0-----:R-:W-:-:S03]  /*0430*/  IMAD.WIDE R24, R25, 0x4, R4 ;  /* 0x0000000419187825 */ /* 0x001fc600078e0204 */
[----:B------:R-:W5:Y:S01]  /*0440*/  @!P0 LDG.E.EL R27, desc[UR4][R14.64] ;  /* 0x000000040e1b8981 */ /* 0x000f62000c2e1900 */
[----:B------:R-:W-:-:S04]  /*0450*/  IMAD.WIDE R2, R23, 0x4, R2 ;  /* 0x0000000417027825 */ /* 0x000fc800078e0202 */
[----:B------:R-:W-:Y:S01]  /*0460*/  IMAD.WIDE R4, R23, 0x4, R4 ;  /* 0x0000000417047825 */ /* 0x000fe200078e0204 */
[----:B------:R-:W-:-:S04]  /*0470*/  CS2R R22, SRZ ;  /* 0x0000000000167805 */ /* 0x000fc8000001ff00 */
[----:B------:R0:W5:Y:S04]  /*0480*/  @!P0 LDG.E.EL R6, desc[UR4][R4.64] ;  /* 0x0000000404068981 */ /* 0x000168000c2e1900 */
[----:B------:R1:W5:Y:S04]  /*0490*/  @!P0 LDG.E.EL R23, desc[UR4][R2.64] ;  /* 0x0000000402178981 */ /* 0x000368000c2e1900 */
[----:B------:R-:W5:Y:S01]  /*04a0*/  @!P0 LDG.E.EL R22, desc[UR4][R24.64] ;  /* 0x0000000418168981 */ /* 0x000f62000c2e1900 */
[----:B0-----:R-:W-:Y:S01]  /*04b0*/  HFMA2.MMA R5, -RZ, RZ, 1.625, 0 ;  /* 0x3e800000ff057435 */ /* 0x001fe200000001ff */
[----:B-1----:R-:W0:Y:S02]  /*04c0*/  LDC.64 R2, c[0x0][0x238] ;  /* 0x00008e00ff027b82 */ /* 0x002e240000000a00 */
[----:B0-----:R-:W-:-:S04]  /*04d0*/  IMAD.WIDE R2, R16, 0x4, R2 ;  /* 0x0000000410027825 */ /* 0x001fc800078e0202 */
[----:B--2---:R-:W-:Y:S01]  /*04e0*/  FADD R21, R21, 0.0010000000474974513054 ;  /* 0x3a83126f15157421 */ /* 0x004fe20000000000 */
[----:B----4-:R-:W-:-:S03]  /*04f0*/  FADD R20, R20, 0.0010000000474974513054 ;  /* 0x3a83126f14147421 */ /* 0x010fc60000000000 */
[----:B------:R-:W0:Y:S08]  /*0500*/  MUFU.SQRT R7, R21 ;  /* 0x0000001500077308 */ /* 0x000e300000002000 */
[----:B------:R-:W1:Y:S01]  /*0510*/  MUFU.SQRT R8, R20 ;  /* 0x0000001400087308 */ /* 0x000e620000002000 */
[C---:B0-----:R-:W-:Y:S02]  /*0520*/  FSETP.GT.AND P1, PT, R7.reuse, 8.50705917302346158658e+37, PT ;  /* 0x7e8000000700780b */ /* 0x041fe40003f24000 */
[----:B------:R-:W-:-:S02]  /*0530*/  FSETP.GEU.AND P3, PT, R7, 1.175494350822287508e-38, PT ;  /* 0x008000000700780b */ /* 0x000fc40003f6e000 */
[C---:B-1----:R-:W-:Y:S02]  /*0540*/  FSETP.GT.AND P2, PT, R8.reuse, 8.50705917302346158658e+37, PT ;  /* 0x7e8000000800780b */ /* 0x042fe40003f44000 */
[----:B------:R-:W-:-:S07]  /*0550*/  FSETP.GEU.AND P4, PT, R8, 1.175494350822287508e-38, PT ;  /* 0x008000000800780b */ /* 0x000fce0003f8e000 */
[----:B------:R-:W-:-:S04]  /*0560*/  @P1 FMUL R7, R7, 0.25 ;  /* 0x3e80000007071820 */ /* 0x000fc80000400000 */
[----:B------:R-:W-:Y:S01]  /*0570*/  @!P3 FMUL R7, R7, 16777216 ;  /* 0x4b8000000707b820 */ /* 0x000fe20000400000 */
[----:B------:R-:W-:-:S04]  /*0580*/  @P2 FMUL R8, R8, 0.25 ;  /* 0x3e80000008082820 */ /* 0x000fc80000400000 */
[----:B------:R-:W-:Y:S01]  /*0590*/  @!P4 FMUL R8, R8, 16777216 ;  /* 0x4b8000000808c820 */ /* 0x000fe20000400000 */
[----:B------:R-:W0:Y:S01]  /*05a0*/  MUFU.RCP R7, R7 ;  /* 0x0000000700077308 */ /* 0x000e220000001000 */
[----:B------:R-:W-:-:S07]  /*05b0*/  FSEL R4, R5, 1, P1 ;  /* 0x3f80000005047808 */ /* 0x000fce0000800000 */
[----:B------:R-:W1:Y:S01]  /*05c0*/  MUFU.RCP R8, R8 ;  /* 0x0000000800087308 */ /* 0x000e620000001000 */
[----:B------:R-:W-:Y:S01]  /*05d0*/  FSEL R5, R5, 1, P2 ;  /* 0x3f80000005057808 */ /* 0x000fe20001000000 */
[----:B------:R-:W-:-:S04]  /*05e0*/  @!P3 FMUL R4, R4, 16777216 ;  /* 0x4b8000000404b820 */ /* 0x000fc80000400000 */
[----:B------:R-:W-:Y:S01]  /*05f0*/  @!P4 FMUL R5, R5, 16777216 ;  /* 0x4b8000000505c820 */ /* 0x000fe20000400000 */
[----:B0-----:R-:W-:Y:S01]  /*0600*/  FMUL R7, R7, R4 ;  /* 0x0000000407077220 */ /* 0x001fe20000400000 */
[----:B---3--:R-:W-:Y:S02]  /*0610*/  FADD R0, -R0, R17 ;  /* 0x0000001100007221 */ /* 0x008fe40000000100 */
[----:B-1----:R-:W-:Y:S01]  /*0620*/  FMUL R5, R8, R5 ;  /* 0x0000000508057220 */ /* 0x002fe20000400000 */
[----:B-----5:R-:W-:Y:S01]  /*0630*/  FADD R18, -R18, R19 ;  /* 0x0000001312127221 */ /* 0x020fe20000000100 */
[----:B------:R-:W-:-:S03]  /*0640*/  FMUL R7, R0, R7 ;  /* 0x0000000700077220 */ /* 0x000fc60000400000 */
[----:B------:R-:W-:-:S04]  /*0650*/  FMUL R5, R18, R5 ;  /* 0x0000000512057220 */ /* 0x000fc80000400000 */
[----:B------:R-:W-:Y:S01]  /*0660*/  FFMA R5, R5, R23, R6 ;  /* 0x0000001705057223 */ /* 0x000fe20000000006 */
[----:B------:R-:W-:-:S04]  /*0670*/  FFMA R7, R7, R27, R22 ;  /* 0x0000001b07077223 */ /* 0x000fc80000000016 */
[----:B------:R-:W-:Y:S02]  /*0680*/  FSETP.GEU.AND P2, PT, R5, RZ, PT ;  /* 0x000000ff0500720b */ /* 0x000fe40003f4e000 */
[----:B------:R-:W-:Y:S02]  /*0690*/  FSETP.GEU.AND P1, PT, R7, RZ, PT ;  /* 0x000000ff0700720b */ /* 0x000fe40003f2e000 */
[----:B------:R-:W-:Y:S02]  /*06a0*/  FSEL R5, R5, RZ, P2 ;  /* 0x000000ff05057208 */ /* 0x000fe40001000000 */
[----:B------:R-:W-:Y:S01]  /*06b0*/  FSEL R4, R7, RZ, P1 ;  /* 0x000000ff07047208 */ /* 0x000fe20000800000 */
[----:B------:R-:W-:Y:S08]  /*06c0*/  @P0 EXIT ;  /* 0x000000000000094d */ /* 0x000ff00003800000 */
[----:B------:R-:W-:Y:S01]  /*06d0*/  STG.E.64 desc[UR4][R2.64], R4 ;  /* 0x0000000402007986 */ /* 0x000fe2000c101b04 */
[----:B------:R-:W-:Y:S05]  /*06e0*/  EXIT ;  /* 0x000000000000794d */ /* 0x000fea0003800000 */
.L_x_0:
[----:B------:R-:W-:-:S00]  /*06f0*/  BRA `(.L_x_0) ;  /* 0xfffffffc00fc7947 */ /* 0x000fc0000383ffff */
[----:B------:R-:W-:-:S00]  /*0700*/  NOP ;  /* 0x0000000000007918 */ /* 0x000fc00000000000 */
[----:B------:R-:W-:-:S00]  /*0710*/  NOP ;  /* 0x0000000000007918 */ /* 0x000fc00000000000 */
[----:B------:R-:W-:-:S00]  /*0720*/  NOP ;  /* 0x0000000000007918 */ /* 0x000fc00000000000 */
[----:B------:R-:W-:-:S00]  /*0730*/  NOP ;  /* 0x0000000000007918 */ /* 0x000fc00000000000 */
[----:B------:R-:W-:-:S00]  /*0740*/  NOP ;  /* 0x0000000000007918 */ /* 0x000fc00000000000 */
[----:B------:R-:W-:-:S00]  /*0750*/  NOP ;  /* 0x0000000000007918 */ /* 0x000fc00000000000 */
[----:B------:R-:W-:-:S00]  /*0760*/  NOP ;  /* 0x0000000000007918 */ /* 0x000fc00000000000 */
[----:B------:R-:W-:-:S00]  /*0770*/  NOP ;  /* 0x0000000000007918 */ /* 0x000fc00000000000 */
.L_x_1:


//--------------------- .nv.global.init           --------------------------
	.section	.nv.global.init,"aw",@progbits
.nv.global.init:
	.type		_$_str,@object
	.size		_$_str,(_$_str_$_2 - _$_str)
_$_str:
        /*0000*/ 	.byte	0x5f, 0x5f, 0x43, 0x55, 0x44, 0x41, 0x5f, 0x46, 0x54, 0x5a, 0x00
	.type		_$_str_$_2,@object
	.size		_$_str_$_2,(.L_1 - _$_str_$_2)
_$_str_$_2:
        /*000b*/ 	.byte	0x5f, 0x5f, 0x43, 0x55, 0x44, 0x41, 0x5f, 0x50, 0x52, 0x45, 0x43, 0x5f, 0x53, 0x51, 0x52, 0x54
        /*001b*/ 	.byte	0x00
.L_1:


//--------------------- .nv.constant0.triton_poi_fused__native_batch_norm_legit_no_training_clone_relu_1 --------------------------
	.section	.nv.constant0.triton_poi_fused__native_batch_norm_legit_no_training_clone_relu_1,"a",@progbits
	.sectionflags	@""
	.align	4
.nv.constant0.triton_poi_fused__native_batch_norm_legit_no_training_clone_relu_1:
	.zero		580
